//
// Generated by NVIDIA NVVM Compiler
//
// Compiler Build ID: CL-36424714
// Cuda compilation tools, release 13.0, V13.0.88
// Based on NVVM 20.0.0
//

.version 9.0
.target sm_100
.address_size 64

	// .globl	_Z16opt_matmul_prob2PKmS0_Pm
// _ZZ16opt_matmul_prob2PKmS0_PmE4left has been demoted
// _ZZ16opt_matmul_prob2PKmS0_PmE5right has been demoted

.visible .entry _Z16opt_matmul_prob2PKmS0_Pm(
	.param .u64 .ptr .align 1 _Z16opt_matmul_prob2PKmS0_Pm_param_0,
	.param .u64 .ptr .align 1 _Z16opt_matmul_prob2PKmS0_Pm_param_1,
	.param .u64 .ptr .align 1 _Z16opt_matmul_prob2PKmS0_Pm_param_2
)
{
	.reg .pred 	%p<3>;
	.reg .b32 	%r<34>;
	.reg .b64 	%rd<66>;
	// demoted variable
	.shared .align 8 .b8 _ZZ16opt_matmul_prob2PKmS0_PmE4left[2048];
	// demoted variable
	.shared .align 8 .b8 _ZZ16opt_matmul_prob2PKmS0_PmE5right[2048];
	ld.param.u64 	%rd5, [_Z16opt_matmul_prob2PKmS0_Pm_param_0];
	ld.param.u64 	%rd6, [_Z16opt_matmul_prob2PKmS0_Pm_param_1];
	ld.param.u64 	%rd7, [_Z16opt_matmul_prob2PKmS0_Pm_param_2];
	mov.u32 	%r18, %ctaid.y;
	mov.u32 	%r19, %ntid.y;
	mov.u32 	%r1, %tid.y;
	mad.lo.s32 	%r2, %r18, %r19, %r1;
	mov.u32 	%r20, %ctaid.x;
	mov.u32 	%r21, %ntid.x;
	mul.lo.s32 	%r3, %r20, %r21;
	mov.u32 	%r4, %tid.x;
	add.s32 	%r5, %r3, %r4;
	or.b32  	%r22, %r2, %r5;
	setp.gt.u32 	%p1, %r22, 1023;
	@%p1 bra 	$L__BB0_4;
	shl.b32 	%r24, %r2, 10;
	or.b32  	%r6, %r24, %r4;
	shl.b32 	%r25, %r1, 7;
	mov.u32 	%r26, _ZZ16opt_matmul_prob2PKmS0_PmE4left;
	add.s32 	%r7, %r26, %r25;
	shl.b32 	%r27, %r4, 3;
	add.s32 	%r8, %r7, %r27;
	shl.b32 	%r28, %r1, 10;
	add.s32 	%r32, %r5, %r28;
	mov.u32 	%r29, _ZZ16opt_matmul_prob2PKmS0_PmE5right;
	add.s32 	%r11, %r29, %r27;
	add.s32 	%r10, %r11, %r25;
	cvta.to.global.u64 	%rd1, %rd5;
	cvta.to.global.u64 	%rd2, %rd6;
	mov.b64 	%rd65, 0;
	mov.b32 	%r33, 0;
	mov.u32 	%r31, %r6;
$L__BB0_2:
	mul.wide.u32 	%rd9, %r31, 8;
	add.s64 	%rd10, %rd1, %rd9;
	ld.global.u64 	%rd11, [%rd10];
	st.shared.u64 	[%r8], %rd11;
	mul.wide.u32 	%rd12, %r32, 8;
	add.s64 	%rd13, %rd2, %rd12;
	ld.global.u64 	%rd14, [%rd13];
	st.shared.u64 	[%r10], %rd14;
	bar.sync 	0;
	ld.shared.u64 	%rd15, [%r7];
	ld.shared.u64 	%rd16, [%r11];
	mad.lo.s64 	%rd17, %rd16, %rd15, %rd65;
	bar.sync 	0;
	ld.shared.u64 	%rd18, [%r7+8];
	ld.shared.u64 	%rd19, [%r11+128];
	mad.lo.s64 	%rd20, %rd19, %rd18, %rd17;
	bar.sync 	0;
	ld.shared.u64 	%rd21, [%r7+16];
	ld.shared.u64 	%rd22, [%r11+256];
	mad.lo.s64 	%rd23, %rd22, %rd21, %rd20;
	bar.sync 	0;
	ld.shared.u64 	%rd24, [%r7+24];
	ld.shared.u64 	%rd25, [%r11+384];
	mad.lo.s64 	%rd26, %rd25, %rd24, %rd23;
	bar.sync 	0;
	ld.shared.u64 	%rd27, [%r7+32];
	ld.shared.u64 	%rd28, [%r11+512];
	mad.lo.s64 	%rd29, %rd28, %rd27, %rd26;
	bar.sync 	0;
	ld.shared.u64 	%rd30, [%r7+40];
	ld.shared.u64 	%rd31, [%r11+640];
	mad.lo.s64 	%rd32, %rd31, %rd30, %rd29;
	bar.sync 	0;
	ld.shared.u64 	%rd33, [%r7+48];
	ld.shared.u64 	%rd34, [%r11+768];
	mad.lo.s64 	%rd35, %rd34, %rd33, %rd32;
	bar.sync 	0;
	ld.shared.u64 	%rd36, [%r7+56];
	ld.shared.u64 	%rd37, [%r11+896];
	mad.lo.s64 	%rd38, %rd37, %rd36, %rd35;
	bar.sync 	0;
	ld.shared.u64 	%rd39, [%r7+64];
	ld.shared.u64 	%rd40, [%r11+1024];
	mad.lo.s64 	%rd41, %rd40, %rd39, %rd38;
	bar.sync 	0;
	ld.shared.u64 	%rd42, [%r7+72];
	ld.shared.u64 	%rd43, [%r11+1152];
	mad.lo.s64 	%rd44, %rd43, %rd42, %rd41;
	bar.sync 	0;
	ld.shared.u64 	%rd45, [%r7+80];
	ld.shared.u64 	%rd46, [%r11+1280];
	mad.lo.s64 	%rd47, %rd46, %rd45, %rd44;
	bar.sync 	0;
	ld.shared.u64 	%rd48, [%r7+88];
	ld.shared.u64 	%rd49, [%r11+1408];
	mad.lo.s64 	%rd50, %rd49, %rd48, %rd47;
	bar.sync 	0;
	ld.shared.u64 	%rd51, [%r7+96];
	ld.shared.u64 	%rd52, [%r11+1536];
	mad.lo.s64 	%rd53, %rd52, %rd51, %rd50;
	bar.sync 	0;
	ld.shared.u64 	%rd54, [%r7+104];
	ld.shared.u64 	%rd55, [%r11+1664];
	mad.lo.s64 	%rd56, %rd55, %rd54, %rd53;
	bar.sync 	0;
	ld.shared.u64 	%rd57, [%r7+112];
	ld.shared.u64 	%rd58, [%r11+1792];
	mad.lo.s64 	%rd59, %rd58, %rd57, %rd56;
	bar.sync 	0;
	ld.shared.u64 	%rd60, [%r7+120];
	ld.shared.u64 	%rd61, [%r11+1920];
	mad.lo.s64 	%rd65, %rd61, %rd60, %rd59;
	bar.sync 	0;
	add.s32 	%r33, %r33, 1;
	add.s32 	%r32, %r32, 16384;
	add.s32 	%r31, %r31, 16;
	setp.ne.s32 	%p2, %r33, 64;
	@%p2 bra 	$L__BB0_2;
	add.s32 	%r30, %r6, %r3;
	cvta.to.global.u64 	%rd62, %rd7;
	mul.wide.u32 	%rd63, %r30, 8;
	add.s64 	%rd64, %rd62, %rd63;
	st.global.u64 	[%rd64], %rd65;
$L__BB0_4:
	ret;

}


// ===== COMPILED SASS (sm_100) =====

	.target	sm_100

	.elftype	@"ET_EXEC"


//--------------------- .note.nv.tkinfo           --------------------------
	.section	.note.nv.tkinfo,"",@"SHT_NOTE"
	.sectionflags	@"SHF_NOTE_NV_TKINFO"
	.tkinfo
        /*0018*/ 	.word	0x00000002
        /*0030*/ 	.string	""
        /*0030*/ 	.string	"ptxas"
        /*0030*/ 	.string	"Cuda compilation tools, release 13.0, V13.0.88"
        /*0030*/ 	.string	"Build cuda_13.0.r13.0/compiler.36424714_0"
        /*0030*/ 	.string	"-arch sm_100 -m 64 "



//--------------------- .note.nv.cuinfo           --------------------------
	.section	.note.nv.cuinfo,"",@"SHT_NOTE"
	.sectionflags	@"SHF_NOTE_NV_CUINFO"
        /*0018*/ 	.short	0x0002
        /*001a*/ 	.short	0x0064
        /*001c*/ 	.short	0x0082
	.zero		2


//--------------------- .nv.info                  --------------------------
	.section	.nv.info,"",@"SHT_CUDA_INFO"
	.align	4


	//----- nvinfo : EIATTR_REGCOUNT
	.align		4
        /*0000*/ 	.byte	0x04, 0x2f
        /*0002*/ 	.short	(.L_1 - .L_0)
	.align		4
.L_0:
        /*0004*/ 	.word	index@(_Z16opt_matmul_prob2PKmS0_Pm)
        /*0008*/ 	.word	0x0000001e


	//----- nvinfo : EIATTR_FRAME_SIZE
	.align		4
.L_1:
        /*000c*/ 	.byte	0x04, 0x11
        /*000e*/ 	.short	(.L_3 - .L_2)
	.align		4
.L_2:
        /*0010*/ 	.word	index@(_Z16opt_matmul_prob2PKmS0_Pm)
        /*0014*/ 	.word	0x00000000


	//----- nvinfo : EIATTR_MIN_STACK_SIZE
	.align		4
.L_3:
        /*0018*/ 	.byte	0x04, 0x12
        /*001a*/ 	.short	(.L_5 - .L_4)
	.align		4
.L_4:
        /*001c*/ 	.word	index@(_Z16opt_matmul_prob2PKmS0_Pm)
        /*0020*/ 	.word	0x00000000
.L_5:


//--------------------- .nv.compat                --------------------------
	.section	.nv.compat,"",@"SHT_CUDA_COMPAT_INFO"
	.align	4
        /*0000*/ 	.byte	0x02, 0x09, 0x00, 0x00, 0x02, 0x02, 0x01, 0x00, 0x02, 0x05, 0x05, 0x00, 0x03, 0x07, 0x01, 0x01
        /*0010*/ 	.byte	0x02, 0x03, 0x00, 0x00, 0x02, 0x06, 0x01, 0x00, 0x04, 0x0b, 0x08, 0x00, 0x09, 0x00, 0x00, 0x00
        /*0020*/ 	.byte	0x00, 0x00, 0x00, 0x00


//--------------------- .nv.info._Z16opt_matmul_prob2PKmS0_Pm --------------------------
	.section	.nv.info._Z16opt_matmul_prob2PKmS0_Pm,"",@"SHT_CUDA_INFO"
	.sectionflags	@""
	.align	4


	//----- nvinfo : EIATTR_CUDA_API_VERSION
	.align		4
        /*0000*/ 	.byte	0x04, 0x37
        /*0002*/ 	.short	(.L_7 - .L_6)
.L_6:
        /*0004*/ 	.word	0x00000082


	//----- nvinfo : EIATTR_KPARAM_INFO
	.align		4
.L_7:
        /*0008*/ 	.byte	0x04, 0x17
        /*000a*/ 	.short	(.L_9 - .L_8)
.L_8:
        /*000c*/ 	.word	0x00000000
        /*0010*/ 	.short	0x0002
        /*0012*/ 	.short	0x0010
        /*0014*/ 	.byte	0x00, 0xf5, 0x21, 0x00


	//----- nvinfo : EIATTR_KPARAM_INFO
	.align		4
.L_9:
        /*0018*/ 	.byte	0x04, 0x17
        /*001a*/ 	.short	(.L_11 - .L_10)
.L_10:
        /*001c*/ 	.word	0x00000000
        /*0020*/ 	.short	0x0001
        /*0022*/ 	.short	0x0008
        /*0024*/ 	.byte	0x00, 0xf5, 0x21, 0x00


	//----- nvinfo : EIATTR_KPARAM_INFO
	.align		4
.L_11:
        /*0028*/ 	.byte	0x04, 0x17
        /*002a*/ 	.short	(.L_13 - .L_12)
.L_12:
        /*002c*/ 	.word	0x00000000
        /*0030*/ 	.short	0x0000
        /*0032*/ 	.short	0x0000
        /*0034*/ 	.byte	0x00, 0xf5, 0x21, 0x00


	//----- nvinfo : EIATTR_SPARSE_MMA_MASK
	.align		4
.L_13:
        /*0038*/ 	.byte	0x03, 0x50
        /*003a*/ 	.short	0x0000


	//----- nvinfo : EIATTR_MAXREG_COUNT
	.align		4
        /*003c*/ 	.byte	0x03, 0x1b
        /*003e*/ 	.short	0x00ff


	//----- nvinfo : EIATTR_NUM_BARRIERS
	.align		4
        /*0040*/ 	.byte	0x02, 0x4c
        /*0042*/ 	.byte	0x01
	.zero		1


	//----- nvinfo : EIATTR_MERCURY_ISA_VERSION
	.align		4
        /*0044*/ 	.byte	0x03, 0x5f
        /*0046*/ 	.short	0x0101


	//----- nvinfo : EIATTR_VRC_CTA_INIT_COUNT
	.align		4
        /*0048*/ 	.byte	0x02, 0x4a
	.zero		1
	.zero		1


	//----- nvinfo : EIATTR_EXIT_INSTR_OFFSETS
	.align		4
        /*004c*/ 	.byte	0x04, 0x1c
        /*004e*/ 	.short	(.L_15 - .L_14)


	//   ....[0]....
.L_14:
        /*0050*/ 	.word	0x000000c0


	//   ....[1]....
        /*0054*/ 	.word	0x000009f0


	//----- nvinfo : EIATTR_CBANK_PARAM_SIZE
	.align		4
.L_15:
        /*0058*/ 	.byte	0x03, 0x19
        /*005a*/ 	.short	0x0018


	//----- nvinfo : EIATTR_PARAM_CBANK
	.align		4
        /*005c*/ 	.byte	0x04, 0x0a
        /*005e*/ 	.short	(.L_17 - .L_16)
	.align		4
.L_16:
        /*0060*/ 	.word	index@(.nv.constant0._Z16opt_matmul_prob2PKmS0_Pm)
        /*0064*/ 	.short	0x0380
        /*0066*/ 	.short	0x0018


	//----- nvinfo : EIATTR_SW_WAR
	.align		4
.L_17:
        /*0068*/ 	.byte	0x04, 0x36
        /*006a*/ 	.short	(.L_19 - .L_18)
.L_18:
        /*006c*/ 	.word	0x00000008
.L_19:


//--------------------- .nv.callgraph             --------------------------
	.section	.nv.callgraph,"",@"SHT_CUDA_CALLGRAPH"
	.align	4
	.sectionentsize	8
	.align		4
        /*0000*/ 	.word	0x00000000
	.align		4
        /*0004*/ 	.word	0xffffffff
	.align		4
        /*0008*/ 	.word	0x00000000
	.align		4
        /*000c*/ 	.word	0xfffffffe
	.align		4
        /*0010*/ 	.word	0x00000000
	.align		4
        /*0014*/ 	.word	0xfffffffd
	.align		4
        /*0018*/ 	.word	0x00000000
	.align		4
        /*001c*/ 	.word	0xfffffffc


//--------------------- .text._Z16opt_matmul_prob2PKmS0_Pm --------------------------
	.section	.text._Z16opt_matmul_prob2PKmS0_Pm,"ax",@progbits
	.align	128
        .global         _Z16opt_matmul_prob2PKmS0_Pm
        .type           _Z16opt_matmul_prob2PKmS0_Pm,@function
        .size           _Z16opt_matmul_prob2PKmS0_Pm,(.L_x_2 - _Z16opt_matmul_prob2PKmS0_Pm)
        .other          _Z16opt_matmul_prob2PKmS0_Pm,@"STO_CUDA_ENTRY STV_DEFAULT"
_Z16opt_matmul_prob2PKmS0_Pm:
.text._Z16opt_matmul_prob2PKmS0_Pm:
[----:B------:R-:W-:Y:S01]  /*0000*/  LDC R1, c[0x0][0x37c] ;  /* 0x0000df00ff017b82 */ /* 0x000fe20000000800 */
[----:B------:R-:W0:Y:S07]  /*0010*/  S2R R12, SR_TID.Y ;  /* 0x00000000000c7919 */ /* 0x000e2e0000002200 */
[----:B------:R-:W1:Y:S01]  /*0020*/  S2UR UR5, SR_CTAID.X ;  /* 0x00000000000579c3 */ /* 0x000e620000002500 */
[----:B------:R-:W2:Y:S07]  /*0030*/  S2R R24, SR_TID.X ;  /* 0x0000000000187919 */ /* 0x000eae0000002100 */
[----:B------:R-:W0:Y:S08]  /*0040*/  S2UR UR6, SR_CTAID.Y ;  /* 0x00000000000679c3 */ /* 0x000e300000002600 */
[----:B------:R-:W0:Y:S01]  /*0050*/  LDC R0, c[0x0][0x364] ;  /* 0x0000d900ff007b82 */ /* 0x000e220000000800 */
[----:B------:R-:W1:Y:S02]  /*0060*/  LDCU UR4, c[0x0][0x360] ;  /* 0x00006c00ff0477ac */ /* 0x000e640008000800 */
[----:B-1----:R-:W-:Y:S01]  /*0070*/  UIMAD UR5, UR5, UR4, URZ ;  /* 0x00000004050572a4 */ /* 0x002fe2000f8e02ff */
[----:B0-----:R-:W-:-:S05]  /*0080*/  IMAD R0, R0, UR6, R12 ;  /* 0x0000000600007c24 */ /* 0x001fca000f8e020c */
[----:B--2---:R-:W-:-:S04]  /*0090*/  IADD3 R25, PT, PT, R24, UR5, RZ ;  /* 0x0000000518197c10 */ /* 0x004fc8000fffe0ff */
[----:B------:R-:W-:-:S04]  /*00a0*/  LOP3.LUT R2, R0, R25, RZ, 0xfc, !PT ;  /* 0x0000001900027212 */ /* 0x000fc800078efcff */
[----:B------:R-:W-:-:S13]  /*00b0*/  ISETP.GT.U32.AND P0, PT, R2, 0x3ff, PT ;  /* 0x000003ff0200780c */ /* 0x000fda0003f04070 */
[----:B------:R-:W-:Y:S05]  /*00c0*/  @P0 EXIT ;  /* 0x000000000000094d */ /* 0x000fea0003800000 */
[----:B------:R-:W0:Y:S01]  /*00d0*/  S2UR UR7, SR_CgaCtaId ;  /* 0x00000000000779c3 */ /* 0x000e220000008800 */
[----:B------:R-:W-:Y:S01]  /*00e0*/  UMOV UR4, 0x400 ;  /* 0x0000040000047882 */ /* 0x000fe20000000000 */
[----:B------:R-:W-:Y:S01]  /*00f0*/  SHF.L.U32 R3, R0, 0xa, RZ ;  /* 0x0000000a00037819 */ /* 0x000fe200000006ff */
[----:B------:R-:W-:Y:S01]  /*0100*/  UIADD3 UR6, UPT, UPT, UR4, 0x800, URZ ;  /* 0x0000080004067890 */ /* 0x000fe2000fffe0ff */
[----:B------:R-:W-:Y:S02]  /*0110*/  LEA R25, R12, R25, 0xa ;  /* 0x000000190c197211 */ /* 0x000fe400078e50ff */
[----:B------:R-:W-:Y:S02]  /*0120*/  CS2R R10, SRZ ;  /* 0x00000000000a7805 */ /* 0x000fe4000001ff00 */
[----:B------:R-:W-:Y:S01]  /*0130*/  LOP3.LUT R3, R3, R24, RZ, 0xfc, !PT ;  /* 0x0000001803037212 */ /* 0x000fe200078efcff */
[----:B------:R-:W1:Y:S01]  /*0140*/  LDCU.64 UR8, c[0x0][0x358] ;  /* 0x00006b00ff0877ac */ /* 0x000e620008000a00 */
[----:B------:R-:W2:Y:S02]  /*0150*/  LDC.64 R8, c[0x0][0x380] ;  /* 0x0000e000ff087b82 */ /* 0x000ea40000000a00 */
[----:B------:R-:W-:-:S06]  /*0160*/  MOV R2, R3 ;  /* 0x0000000300027202 */ /* 0x000fcc0000000f00 */
[----:B------:R-:W3:Y:S01]  /*0170*/  LDC.64 R6, c[0x0][0x388] ;  /* 0x0000e200ff067b82 */ /* 0x000ee20000000a00 */
[----:B0-----:R-:W-:Y:S02]  /*0180*/  ULEA UR4, UR7, UR4, 0x18 ;  /* 0x0000000407047291 */ /* 0x001fe4000f8ec0ff */
[----:B------:R-:W-:-:S04]  /*0190*/  ULEA UR6, UR7, UR6, 0x18 ;  /* 0x0000000607067291 */ /* 0x000fc8000f8ec0ff */
[----:B------:R-:W-:Y:S01]  /*01a0*/  LEA R4, R12, UR4, 0x7 ;  /* 0x000000040c047c11 */ /* 0x000fe2000f8e38ff */
[----:B------:R-:W-:Y:S01]  /*01b0*/  UMOV UR4, URZ ;  /* 0x000000ff00047c82 */ /* 0x000fe20008000000 */
[C---:B------:R-:W-:Y:S02]  /*01c0*/  LEA R5, R24.reuse, UR6, 0x3 ;  /* 0x0000000618057c11 */ /* 0x040fe4000f8e18ff */
[----:B------:R-:W-:Y:S02]  /*01d0*/  LEA R24, R24, R4, 0x3 ;  /* 0x0000000418187211 */ /* 0x000fe400078e18ff */
[----:B-1----:R-:W-:-:S07]  /*01e0*/  LEA R0, R12, R5, 0x7 ;  /* 0x000000050c007211 */ /* 0x002fce00078e38ff */
.L_x_0:
[----:B--2---:R-:W-:-:S04]  /*01f0*/  IMAD.WIDE.U32 R12, R2, 0x8, R8 ;  /* 0x00000008020c7825 */ /* 0x004fc800078e0008 */
[C---:B---3--:R-:W-:Y:S02]  /*0200*/  IMAD.WIDE.U32 R14, R25.reuse, 0x8, R6 ;  /* 0x00000008190e7825 */ /* 0x048fe400078e0006 */
[----:B------:R-:W2:Y:S04]  /*0210*/  LDG.E.64 R12, desc[UR8][R12.64] ;  /* 0x000000080c0c7981 */ /* 0x000ea8000c1e1b00 */
[----:B------:R-:W3:Y:S01]  /*0220*/  LDG.E.64 R26, desc[UR8][R14.64] ;  /* 0x000000080e1a7981 */ /* 0x000ee2000c1e1b00 */
[----:B------:R-:W-:Y:S01]  /*0230*/  UIADD3 UR4, UPT, UPT, UR4, 0x1, URZ ;  /* 0x0000000104047890 */ /* 0x000fe2000fffe0ff */
[----:B------:R-:W-:Y:S02]  /*0240*/  IADD3 R2, PT, PT, R2, 0x10, RZ ;  /* 0x0000001002027810 */ /* 0x000fe40007ffe0ff */
[----:B------:R-:W-:Y:S01]  /*0250*/  IADD3 R25, PT, PT, R25, 0x4000, RZ ;  /* 0x0000400019197810 */ /* 0x000fe20007ffe0ff */
[----:B------:R-:W-:Y:S01]  /*0260*/  UISETP.NE.AND UP0, UPT, UR4, 0x40, UPT ;  /* 0x000000400400788c */ /* 0x000fe2000bf05270 */
[----:B--2---:R-:W-:Y:S04]  /*0270*/  STS.64 [R24], R12 ;  /* 0x0000000c18007388 */ /* 0x004fe80000000a00 */
[----:B---3--:R-:W-:Y:S01]  /*0280*/  STS.64 [R0], R26 ;  /* 0x0000001a00007388 */ /* 0x008fe20000000a00 */
[----:B------:R-:W-:Y:S06]  /*0290*/  BAR.SYNC.DEFER_BLOCKING 0x0 ;  /* 0x0000000000007b1d */ /* 0x000fec0000010000 */
[----:B------:R-:W-:Y:S04]  /*02a0*/  LDS.64 R22, [R4] ;  /* 0x0000000004167984 */ /* 0x000fe80000000a00 */
[----:B------:R-:W0:Y:S01]  /*02b0*/  LDS.64 R20, [R5] ;  /* 0x0000000005147984 */ /* 0x000e220000000a00 */
[----:B------:R-:W-:Y:S06]  /*02c0*/  BAR.SYNC.DEFER_BLOCKING 0x0 ;  /* 0x0000000000007b1d */ /* 0x000fec0000010000 */
[----:B------:R-:W-:Y:S04]  /*02d0*/  LDS.64 R18, [R4+0x8] ;  /* 0x0000080004127984 */ /* 0x000fe80000000a00 */
[----:B------:R-:W1:Y:S01]  /*02e0*/  LDS.64 R16, [R5+0x80] ;  /* 0x0000800005107984 */ /* 0x000e620000000a00 */
[----:B------:R-:W-:Y:S01]  /*02f0*/  BAR.SYNC.DEFER_BLOCKING 0x0 ;  /* 0x0000000000007b1d */ /* 0x000fe20000010000 */
[----:B0-----:R-:W-:-:S02]  /*0300*/  IMAD R21, R21, R22, RZ ;  /* 0x0000001615157224 */ /* 0x001fc400078e02ff */
[----:B------:R-:W-:-:S04]  /*0310*/  IMAD.WIDE.U32 R10, R22, R20, R10 ;  /* 0x00000014160a7225 */ /* 0x000fc800078e000a */
[----:B------:R-:W-:-:S05]  /*0320*/  IMAD R21, R23, R20, R21 ;  /* 0x0000001417157224 */ /* 0x000fca00078e0215 */
[----:B------:R-:W-:Y:S01]  /*0330*/  IADD3 R11, PT, PT, R11, R21, RZ ;  /* 0x000000150b0b7210 */ /* 0x000fe20007ffe0ff */
[----:B------:R-:W-:Y:S04]  /*0340*/  LDS.64 R14, [R4+0x10] ;  /* 0x00001000040e7984 */ /* 0x000fe80000000a00 */
[----:B------:R-:W0:Y:S01]  /*0350*/  LDS.64 R12, [R5+0x100] ;  /* 0x00010000050c7984 */ /* 0x000e220000000a00 */
[----:B------:R-:W-:Y:S01]  /*0360*/  BAR.SYNC.DEFER_BLOCKING 0x0 ;  /* 0x0000000000007b1d */ /* 0x000fe20000010000 */
[----:B-1----:R-:W-:-:S04]  /*0370*/  IMAD R17, R17, R18, RZ ;  /* 0x0000001211117224 */ /* 0x002fc800078e02ff */
[-C--:B------:R-:W-:Y:S02]  /*0380*/  IMAD R17, R19, R16.reuse, R17 ;  /* 0x0000001013117224 */ /* 0x080fe400078e0211 */
[----:B------:R-:W-:-:S05]  /*0390*/  IMAD.WIDE.U32 R18, R18, R16, R10 ;  /* 0x0000001012127225 */ /* 0x000fca00078e000a */
[----:B------:R-:W-:Y:S01]  /*03a0*/  IADD3 R19, PT, PT, R19, R17, RZ ;  /* 0x0000001113137210 */ /* 0x000fe20007ffe0ff */
[----:B------:R-:W-:Y:S04]  /*03b0*/  LDS.64 R22, [R4+0x18] ;  /* 0x0000180004167984 */ /* 0x000fe80000000a00 */
[----:B------:R-:W1:Y:S01]  /*03c0*/  LDS.64 R20, [R5+0x180] ;  /* 0x0001800005147984 */ /* 0x000e620000000a00 */
[----:B------:R-:W-:Y:S01]  /*03d0*/  BAR.SYNC.DEFER_BLOCKING 0x0 ;  /* 0x0000000000007b1d */ /* 0x000fe20000010000 */
[----:B0-----:R-:W-:Y:S02]  /*03e0*/  IMAD R13, R13, R14, RZ ;  /* 0x0000000e0d0d7224 */ /* 0x001fe400078e02ff */
[----:B------:R-:W-:-:S04]  /*03f0*/  IMAD.WIDE.U32 R18, R14, R12, R18 ;  /* 0x0000000c0e127225 */ /* 0x000fc800078e0012 */
[----:B------:R-:W-:-:S05]  /*0400*/  IMAD R13, R15, R12, R13 ;  /* 0x0000000c0f0d7224 */ /* 0x000fca00078e020d */
[----:B------:R-:W-:Y:S01]  /*0410*/  IADD3 R19, PT, PT, R19, R13, RZ ;  /* 0x0000000d13137210 */ /* 0x000fe20007ffe0ff */
[----:B------:R-:W-:Y:S04]  /*0420*/  LDS.64 R16, [R4+0x20] ;  /* 0x0000200004107984 */ /* 0x000fe80000000a00 */
[----:B------:R-:W0:Y:S01]  /*0430*/  LDS.64 R10, [R5+0x200] ;  /* 0x00020000050a7984 */ /* 0x000e220000000a00 */
[----:B------:R-:W-:Y:S01]  /*0440*/  BAR.SYNC.DEFER_BLOCKING 0x0 ;  /* 0x0000000000007b1d */ /* 0x000fe20000010000 */
[----:B-1----:R-:W-:Y:S02]  /*0450*/  IMAD R21, R21, R22, RZ ;  /* 0x0000001615157224 */ /* 0x002fe400078e02ff */
[----:B------:R-:W-:-:S04]  /*0460*/  IMAD.WIDE.U32 R18, R22, R20, R18 ;  /* 0x0000001416127225 */ /* 0x000fc800078e0012 */
[----:B------:R-:W-:-:S05]  /*0470*/  IMAD R21, R23, R20, R21 ;  /* 0x0000001417157224 */ /* 0x000fca00078e0215 */
        /* <DEDUP_REMOVED lines=46> */
[----:B0-----:R-:W-:-:S04]  /*0760*/  IMAD R17, R17, R18, RZ ;  /* 0x0000001211117224 */ /* 0x001fc800078e02ff */
[-C--:B------:R-:W-:Y:S02]  /*0770*/  IMAD R19, R19, R16.reuse, R17 ;  /* 0x0000001013137224 */ /* 0x080fe400078e0211 */
[----:B------:R-:W-:-:S05]  /*0780*/  IMAD.WIDE.U32 R16, R18, R16, R10 ;  /* 0x0000001012107225 */ /* 0x000fca00078e000a */
[----:B------:R-:W-:Y:S01]  /*0790*/  IADD3 R17, PT, PT, R17, R19, RZ ;  /* 0x0000001311117210 */ /* 0x000fe20007ffe0ff */
[----:B------:R-:W-:Y:S04]  /*07a0*/  LDS.64 R22, [R4+0x60] ;  /* 0x0000600004167984 */ /* 0x000fe80000000a00 */
[----:B------:R-:W0:Y:S01]  /*07b0*/  LDS.64 R20, [R5+0x600] ;  /* 0x0006000005147984 */ /* 0x000e220000000a00 */
[----:B-1----:R-:W-:Y:S02]  /*07c0*/  IMAD R11, R13, R14, RZ ;  /* 0x0000000e0d0b7224 */ /* 0x002fe400078e02ff */
[-C--:B------:R-:W-:Y:S01]  /*07d0*/  IMAD.WIDE.U32 R18, R14, R12.reuse, R16 ;  /* 0x0000000c0e127225 */ /* 0x080fe200078e0010 */
[----:B------:R-:W-:Y:S03]  /*07e0*/  BAR.SYNC.DEFER_BLOCKING 0x0 ;  /* 0x0000000000007b1d */ /* 0x000fe60000010000 */
[----:B------:R-:W-:-:S05]  /*07f0*/  IMAD R15, R15, R12, R11 ;  /* 0x0000000c0f0f7224 */ /* 0x000fca00078e020b */
[----:B------:R-:W-:Y:S01]  /*0800*/  IADD3 R19, PT, PT, R19, R15, RZ ;  /* 0x0000000f13137210 */ /* 0x000fe20007ffe0ff */
[----:B------:R-:W-:Y:S04]  /*0810*/  LDS.64 R10, [R4+0x68] ;  /* 0x00006800040a7984 */ /* 0x000fe80000000a00 */
[----:B------:R-:W1:Y:S01]  /*0820*/  LDS.64 R12, [R5+0x680] ;  /* 0x00068000050c7984 */ /* 0x000e620000000a00 */
[----:B0-----:R-:W-:Y:S02]  /*0830*/  IMAD R27, R21, R22, RZ ;  /* 0x00000016151b7224 */ /* 0x001fe400078e02ff */
[-C--:B------:R-:W-:Y:S01]  /*0840*/  IMAD.WIDE.U32 R18, R22, R20.reuse, R18 ;  /* 0x0000001416127225 */ /* 0x080fe200078e0012 */
[----:B------:R-:W-:Y:S03]  /*0850*/  BAR.SYNC.DEFER_BLOCKING 0x0 ;  /* 0x0000000000007b1d */ /* 0x000fe60000010000 */
        /* <DEDUP_REMOVED lines=11> */
[----:B0-----:R-:W-:Y:S02]  /*0910*/  IMAD R13, R17, R14, RZ ;  /* 0x0000000e110d7224 */ /* 0x001fe400078e02ff */
[----:B------:R-:W-:-:S04]  /*0920*/  IMAD.WIDE.U32 R10, R14, R16, R10 ;  /* 0x000000100e0a7225 */ /* 0x000fc800078e000a */
[----:B------:R-:W-:-:S05]  /*0930*/  IMAD R13, R15, R16, R13 ;  /* 0x000000100f0d7224 */ /* 0x000fca00078e020d */
[----:B------:R-:W-:Y:S01]  /*0940*/  IADD3 R11, PT, PT, R11, R13, RZ ;  /* 0x0000000d0b0b7210 */ /* 0x000fe20007ffe0ff */
[----:B-1----:R-:W-:Y:S02]  /*0950*/  IMAD R15, R23, R20, RZ ;  /* 0x00000014170f7224 */ /* 0x002fe400078e02ff */
[----:B------:R-:W-:-:S04]  /*0960*/  IMAD.WIDE.U32 R10, R20, R22, R10 ;  /* 0x00000016140a7225 */ /* 0x000fc800078e000a */
[----:B------:R-:W-:-:S05]  /*0970*/  IMAD R15, R21, R22, R15 ;  /* 0x00000016150f7224 */ /* 0x000fca00078e020f */
[----:B------:R-:W-:Y:S01]  /*0980*/  IADD3 R11, PT, PT, R11, R15, RZ ;  /* 0x0000000f0b0b7210 */ /* 0x000fe20007ffe0ff */
[----:B------:R-:W-:Y:S06]  /*0990*/  BAR.SYNC.DEFER_BLOCKING 0x0 ;  /* 0x0000000000007b1d */ /* 0x000fec0000010000 */
[----:B------:R-:W-:Y:S05]  /*09a0*/  BRA.U UP0, `(.L_x_0) ;  /* 0xfffffff900107547 */ /* 0x000fea000b83ffff */
[----:B------:R-:W0:Y:S01]  /*09b0*/  LDC.64 R4, c[0x0][0x390] ;  /* 0x0000e400ff047b82 */ /* 0x000e220000000a00 */
[----:B------:R-:W-:-:S05]  /*09c0*/  IADD3 R3, PT, PT, R3, UR5, RZ ;  /* 0x0000000503037c10 */ /* 0x000fca000fffe0ff */
[----:B0-----:R-:W-:-:S05]  /*09d0*/  IMAD.WIDE.U32 R2, R3, 0x8, R4 ;  /* 0x0000000803027825 */ /* 0x001fca00078e0004 */
[----:B------:R-:W-:Y:S01]  /*09e0*/  STG.E.64 desc[UR8][R2.64], R10 ;  /* 0x0000000a02007986 */ /* 0x000fe2000c101b08 */
[----:B------:R-:W-:Y:S05]  /*09f0*/  EXIT ;  /* 0x000000000000794d */ /* 0x000fea0003800000 */
.L_x_1:
[----:B------:R-:W-:-:S00]  /*0a00*/  BRA `(.L_x_1) ;  /* 0xfffffffc00fc7947 */ /* 0x000fc0000383ffff */
[----:B------:R-:W-:-:S00]  /*0a10*/  NOP ;  /* 0x0000000000007918 */ /* 0x000fc00000000000 */
        /* <DEDUP_REMOVED lines=14> */
.L_x_2:


//--------------------- .nv.shared._Z16opt_matmul_prob2PKmS0_Pm --------------------------
	.section	.nv.shared._Z16opt_matmul_prob2PKmS0_Pm,"aw",@nobits
	.sectionflags	@""
	.align	8
.nv.shared._Z16opt_matmul_prob2PKmS0_Pm:
	.zero		5120


//--------------------- .nv.shared.reserved.0     --------------------------
	.section	.nv.shared.reserved.0,"aw",@nobits
	.weak		__nv_reservedSMEM_offset_0_alias
	.size		__nv_reservedSMEM_offset_0_alias, 0, 64
	.other		__nv_reservedSMEM_offset_0_alias,@"STO_CUDA_RESERVED_SHARED STV_DEFAULT"
__nv_reservedSMEM_offset_0_alias:
	.zero		0
	.zero		64


//--------------------- .nv.constant0._Z16opt_matmul_prob2PKmS0_Pm --------------------------
	.section	.nv.constant0._Z16opt_matmul_prob2PKmS0_Pm,"a",@progbits
	.sectionflags	@""
	.align	4
.nv.constant0._Z16opt_matmul_prob2PKmS0_Pm:
	.zero		920


//--------------------- SYMBOLS --------------------------

	.type		.nv.reservedSmem.offset0,@object
	.size		.nv.reservedSmem.offset0,0x4
	.type		.nv.reservedSmem.cap,@object
	.size		.nv.reservedSmem.cap,0x4
